	.headerflags	@"EF_CUDA_TEXMODE_UNIFIED EF_CUDA_64BIT_ADDRESS EF_CUDA_ACCELERATORS EF_CUDA_SM90 EF_CUDA_VIRTUAL_SM(EF_CUDA_SM90)"
	.elftype	@"ET_EXEC"


//--------------------- .nv.info                  --------------------------
	.section	.nv.info,"",@"SHT_CUDA_INFO"
	.align	4


	//----- nvinfo : EIATTR_REGCOUNT
	.align		4
        /*0000*/ 	.byte	0x04, 0x2f
        /*0002*/ 	.short	(.L_3 - .L_2)
	.align		4
.L_2:
        /*0004*/ 	.word	index@(triton_poi_fused__native_batch_norm_legit_no_training_cat_relu_7)
        /*0008*/ 	.word	0x00000020


	//----- nvinfo : EIATTR_MIN_STACK_SIZE
	.align		4
.L_3:
        /*000c*/ 	.byte	0x04, 0x12
        /*000e*/ 	.short	(.L_5 - .L_4)
	.align		4
.L_4:
        /*0010*/ 	.word	index@(triton_poi_fused__native_batch_norm_legit_no_training_cat_relu_7)
        /*0014*/ 	.word	0x00000000


	//----- nvinfo : EIATTR_FRAME_SIZE
	.align		4
.L_5:
        /*0018*/ 	.byte	0x04, 0x11
        /*001a*/ 	.short	(.L_7 - .L_6)
	.align		4
.L_6:
        /*001c*/ 	.word	index@(triton_poi_fused__native_batch_norm_legit_no_training_cat_relu_7)
        /*0020*/ 	.word	0x00000000


	//----- nvinfo : EIATTR_MIN_STACK_SIZE
	.align		4
.L_7:
        /*0024*/ 	.byte	0x04, 0x12
        /*0026*/ 	.short	(.L_9 - .L_8)
	.align		4
.L_8:
        /*0028*/ 	.word	index@(triton_poi_fused__native_batch_norm_legit_no_training_cat_relu_7)
        /*002c*/ 	.word	0x00000000
.L_9:


//--------------------- .nv.info.triton_poi_fused__native_batch_norm_legit_no_training_cat_relu_7 --------------------------
	.section	.nv.info.triton_poi_fused__native_batch_norm_legit_no_training_cat_relu_7,"",@"SHT_CUDA_INFO"
	.sectionflags	@""
	.align	4


	//----- nvinfo : EIATTR_CUDA_API_VERSION
	.align		4
        /*0000*/ 	.byte	0x04, 0x37
        /*0002*/ 	.short	(.L_11 - .L_10)
.L_10:
        /*0004*/ 	.word	0x0000007c


	//----- nvinfo : EIATTR_KPARAM_INFO
	.align		4
.L_11:
        /*0008*/ 	.byte	0x04, 0x17
        /*000a*/ 	.short	(.L_13 - .L_12)
.L_12:
        /*000c*/ 	.word	0x00000000
        /*0010*/ 	.short	0x000d
        /*0012*/ 	.short	0x0068
        /*0014*/ 	.byte	0x00, 0xf0, 0x11, 0x00


	//----- nvinfo : EIATTR_KPARAM_INFO
	.align		4
.L_13:
        /*0018*/ 	.byte	0x04, 0x17
        /*001a*/ 	.short	(.L_15 - .L_14)
.L_14:
        /*001c*/ 	.word	0x00000000
        /*0020*/ 	.short	0x000c
        /*0022*/ 	.short	0x0060
        /*0024*/ 	.byte	0x00, 0xf4, 0x21, 0x00


	//----- nvinfo : EIATTR_KPARAM_INFO
	.align		4
.L_15:
        /*0028*/ 	.byte	0x04, 0x17
        /*002a*/ 	.short	(.L_17 - .L_16)
.L_16:
        /*002c*/ 	.word	0x00000000
        /*0030*/ 	.short	0x000b
        /*0032*/ 	.short	0x0058
        /*0034*/ 	.byte	0x00, 0xf4, 0x21, 0x00


	//----- nvinfo : EIATTR_KPARAM_INFO
	.align		4
.L_17:
        /*0038*/ 	.byte	0x04, 0x17
        /*003a*/ 	.short	(.L_19 - .L_18)
.L_18:
        /*003c*/ 	.word	0x00000000
        /*0040*/ 	.short	0x000a
        /*0042*/ 	.short	0x0050
        /*0044*/ 	.byte	0x00, 0xf4, 0x21, 0x00


	//----- nvinfo : EIATTR_KPARAM_INFO
	.align		4
.L_19:
        /*0048*/ 	.byte	0x04, 0x17
        /*004a*/ 	.short	(.L_21 - .L_20)
.L_20:
        /*004c*/ 	.word	0x00000000
        /*0050*/ 	.short	0x0009
        /*0052*/ 	.short	0x0048
        /*0054*/ 	.byte	0x00, 0xf4, 0x21, 0x00


	//----- nvinfo : EIATTR_KPARAM_INFO
	.align		4
.L_21:
        /*0058*/ 	.byte	0x04, 0x17
        /*005a*/ 	.short	(.L_23 - .L_22)
.L_22:
        /*005c*/ 	.word	0x00000000
        /*0060*/ 	.short	0x0008
        /*0062*/ 	.short	0x0040
        /*0064*/ 	.byte	0x00, 0xf4, 0x21, 0x00


	//----- nvinfo : EIATTR_KPARAM_INFO
	.align		4
.L_23:
        /*0068*/ 	.byte	0x04, 0x17
        /*006a*/ 	.short	(.L_25 - .L_24)
.L_24:
        /*006c*/ 	.word	0x00000000
        /*0070*/ 	.short	0x0007
        /*0072*/ 	.short	0x0038
        /*0074*/ 	.byte	0x00, 0xf4, 0x21, 0x00


	//----- nvinfo : EIATTR_KPARAM_INFO
	.align		4
.L_25:
        /*0078*/ 	.byte	0x04, 0x17
        /*007a*/ 	.short	(.L_27 - .L_26)
.L_26:
        /*007c*/ 	.word	0x00000000
        /*0080*/ 	.short	0x0006
        /*0082*/ 	.short	0x0030
        /*0084*/ 	.byte	0x00, 0xf4, 0x21, 0x00


	//----- nvinfo : EIATTR_KPARAM_INFO
	.align		4
.L_27:
        /*0088*/ 	.byte	0x04, 0x17
        /*008a*/ 	.short	(.L_29 - .L_28)
.L_28:
        /*008c*/ 	.word	0x00000000
        /*0090*/ 	.short	0x0005
        /*0092*/ 	.short	0x0028
        /*0094*/ 	.byte	0x00, 0xf4, 0x21, 0x00


	//----- nvinfo : EIATTR_KPARAM_INFO
	.align		4
.L_29:
        /*0098*/ 	.byte	0x04, 0x17
        /*009a*/ 	.short	(.L_31 - .L_30)
.L_30:
        /*009c*/ 	.word	0x00000000
        /*00a0*/ 	.short	0x0004
        /*00a2*/ 	.short	0x0020
        /*00a4*/ 	.byte	0x00, 0xf4, 0x21, 0x00


	//----- nvinfo : EIATTR_KPARAM_INFO
	.align		4
.L_31:
        /*00a8*/ 	.byte	0x04, 0x17
        /*00aa*/ 	.short	(.L_33 - .L_32)
.L_32:
        /*00ac*/ 	.word	0x00000000
        /*00b0*/ 	.short	0x0003
        /*00b2*/ 	.short	0x0018
        /*00b4*/ 	.byte	0x00, 0xf4, 0x21, 0x00


	//----- nvinfo : EIATTR_KPARAM_INFO
	.align		4
.L_33:
        /*00b8*/ 	.byte	0x04, 0x17
        /*00ba*/ 	.short	(.L_35 - .L_34)
.L_34:
        /*00bc*/ 	.word	0x00000000
        /*00c0*/ 	.short	0x0002
        /*00c2*/ 	.short	0x0010
        /*00c4*/ 	.byte	0x00, 0xf4, 0x21, 0x00


	//----- nvinfo : EIATTR_KPARAM_INFO
	.align		4
.L_35:
        /*00c8*/ 	.byte	0x04, 0x17
        /*00ca*/ 	.short	(.L_37 - .L_36)
.L_36:
        /*00cc*/ 	.word	0x00000000
        /*00d0*/ 	.short	0x0001
        /*00d2*/ 	.short	0x0008
        /*00d4*/ 	.byte	0x00, 0xf4, 0x21, 0x00


	//----- nvinfo : EIATTR_KPARAM_INFO
	.align		4
.L_37:
        /*00d8*/ 	.byte	0x04, 0x17
        /*00da*/ 	.short	(.L_39 - .L_38)
.L_38:
        /*00dc*/ 	.word	0x00000000
        /*00e0*/ 	.short	0x0000
        /*00e2*/ 	.short	0x0000
        /*00e4*/ 	.byte	0x00, 0xf4, 0x21, 0x00


	//----- nvinfo : EIATTR_SPARSE_MMA_MASK
	.align		4
.L_39:
        /*00e8*/ 	.byte	0x03, 0x50
        /*00ea*/ 	.short	0x0000


	//----- nvinfo : EIATTR_MAXREG_COUNT
	.align		4
        /*00ec*/ 	.byte	0x03, 0x1b
        /*00ee*/ 	.short	0x00ff


	//----- nvinfo : EIATTR_EXIT_INSTR_OFFSETS
	.align		4
        /*00f0*/ 	.byte	0x04, 0x1c
        /*00f2*/ 	.short	(.L_41 - .L_40)


	//   ....[0]....
.L_40:
        /*00f4*/ 	.word	0x00000850


	//----- nvinfo : EIATTR_REQNTID
	.align		4
.L_41:
        /*00f8*/ 	.byte	0x04, 0x10
        /*00fa*/ 	.short	(.L_43 - .L_42)
.L_42:
        /*00fc*/ 	.word	0x00000100
        /*0100*/ 	.word	0x00000001
        /*0104*/ 	.word	0x00000001


	//----- nvinfo : EIATTR_CBANK_PARAM_SIZE
	.align		4
.L_43:
        /*0108*/ 	.byte	0x03, 0x19
        /*010a*/ 	.short	0x006c


	//----- nvinfo : EIATTR_PARAM_CBANK
	.align		4
        /*010c*/ 	.byte	0x04, 0x0a
        /*010e*/ 	.short	(.L_45 - .L_44)
	.align		4
.L_44:
        /*0110*/ 	.word	index@(.nv.constant0.triton_poi_fused__native_batch_norm_legit_no_training_cat_relu_7)
        /*0114*/ 	.short	0x0210
        /*0116*/ 	.short	0x006c


	//----- nvinfo : EIATTR_SW_WAR
	.align		4
.L_45:
        /*0118*/ 	.byte	0x04, 0x36
        /*011a*/ 	.short	(.L_47 - .L_46)
.L_46:
        /*011c*/ 	.word	0x00000008
.L_47:


//--------------------- .nv.callgraph             --------------------------
	.section	.nv.callgraph,"",@"SHT_CUDA_CALLGRAPH"
	.align	4
	.sectionentsize	8
	.align		4
        /*0000*/ 	.word	0x00000000
	.align		4
        /*0004*/ 	.word	0xffffffff
	.align		4
        /*0008*/ 	.word	0x00000000
	.align		4
        /*000c*/ 	.word	0xfffffffe
	.align		4
        /*0010*/ 	.word	0x00000000
	.align		4
        /*0014*/ 	.word	0xfffffffd
	.align		4
        /*0018*/ 	.word	0x00000000
	.align		4
        /*001c*/ 	.word	0xfffffffc


//--------------------- .nv.constant4             --------------------------
	.section	.nv.constant4,"a",@progbits
	.align	8
	.align		8
.nv.constant4:
        /*0000*/ 	.dword	_$_str
	.align		8
        /*0008*/ 	.dword	_$_str_$_2


//--------------------- .text.triton_poi_fused__native_batch_norm_legit_no_training_cat_relu_7 --------------------------
	.section	.text.triton_poi_fused__native_batch_norm_legit_no_training_cat_relu_7,"ax",@progbits
	.align	128
        .global         triton_poi_fused__native_batch_norm_legit_no_training_cat_relu_7
        .type           triton_poi_fused__native_batch_norm_legit_no_training_cat_relu_7,@function
        .size           triton_poi_fused__native_batch_norm_legit_no_training_cat_relu_7,(.L_x_1 - triton_poi_fused__native_batch_norm_legit_no_training_cat_relu_7)
        .other          triton_poi_fused__native_batch_norm_legit_no_training_cat_relu_7,@"STO_CUDA_ENTRY STV_DEFAULT"
triton_poi_fused__native_batch_norm_legit_no_training_cat_relu_7:
.text.triton_poi_fused__native_batch_norm_legit_no_training_cat_relu_7:
[----:B------:R-:W-:Y:S01]  /*0000*/  LDC R1, c[0x0][0x28] ;  /* 0x00000a00ff017b82 */ /* 0x000fe20000000800 */
[----:B------:R-:W1:Y:S01]  /*0010*/  S2R R0, SR_TID.X ;  /* 0x0000000000007919 */ /* 0x000e620000002100 */
[----:B------:R-:W-:Y:S01]  /*0020*/  ULDC.64 UR4, c[0x0][0x218] ;  /* 0x0000860000047ab9 */ /* 0x000fe20000000a00 */
[----:B------:R-:W-:Y:S01]  /*0030*/  ULDC.64 UR8, c[0x0][0x228] ;  /* 0x00008a0000087ab9 */ /* 0x000fe20000000a00 */
[----:B------:R-:W-:Y:S01]  /*0040*/  ULDC.64 UR6, c[0x0][0x220] ;  /* 0x0000880000067ab9 */ /* 0x000fe20000000a00 */
[----:B------:R-:W2:Y:S01]  /*0050*/  S2R R3, SR_CTAID.X ;  /* 0x0000000000037919 */ /* 0x000ea20000002500 */
[----:B-1----:R-:W-:-:S05]  /*0060*/  IMAD.SHL.U32 R0, R0, 0x2, RZ ;  /* 0x0000000200007824 */ /* 0x002fca00078e00ff */
[----:B------:R-:W-:-:S05]  /*0070*/  LOP3.LUT R0, R0, 0x1fe, RZ, 0xc0, !PT ;  /* 0x000001fe00007812 */ /* 0x000fca00078ec0ff */
[----:B--2---:R-:W-:-:S04]  /*0080*/  IMAD R18, R3, 0x200, R0 ;  /* 0x0000020003127824 */ /* 0x004fc800078e0200 */
[----:B------:R-:W-:Y:S01]  /*0090*/  IMAD.HI R2, R18, 0x2aaaaaab, RZ ;  /* 0x2aaaaaab12027827 */ /* 0x000fe200078e02ff */
[----:B------:R-:W-:-:S04]  /*00a0*/  SHF.R.S32.HI R3, RZ, 0x1f, R18 ;  /* 0x0000001fff037819 */ /* 0x000fc80000011412 */
[----:B------:R-:W-:Y:S02]  /*00b0*/  LEA.HI R3, R3, R18, RZ, 0xc ;  /* 0x0000001203037211 */ /* 0x000fe400078f60ff */
[----:B------:R-:W-:Y:S02]  /*00c0*/  SHF.R.U32.HI R7, RZ, 0x1f, R2 ;  /* 0x0000001fff077819 */ /* 0x000fe40000011602 */
[----:B------:R-:W-:Y:S02]  /*00d0*/  SHF.R.S32.HI R19, RZ, 0xc, R3 ;  /* 0x0000000cff137819 */ /* 0x000fe40000011403 */
[----:B------:R-:W-:Y:S02]  /*00e0*/  LOP3.LUT R3, R3, 0xfffff000, RZ, 0xc0, !PT ;  /* 0xfffff00003037812 */ /* 0x000fe400078ec0ff */
[----:B------:R-:W-:Y:S01]  /*00f0*/  LEA.HI.SX32 R7, R2, R7, 0x10 ;  /* 0x0000000702077211 */ /* 0x000fe200078f82ff */
[----:B------:R-:W-:-:S04]  /*0100*/  IMAD.HI R0, R19, 0x2aaaaaab, RZ ;  /* 0x2aaaaaab13007827 */ /* 0x000fc800078e02ff */
[----:B------:R-:W-:Y:S01]  /*0110*/  IMAD.IADD R3, R18, 0x1, -R3 ;  /* 0x0000000112037824 */ /* 0x000fe200078e0a03 */
[----:B------:R-:W-:Y:S01]  /*0120*/  SHF.R.U32.HI R5, RZ, 0x1f, R0 ;  /* 0x0000001fff057819 */ /* 0x000fe20000011600 */
[----:B------:R-:W-:-:S03]  /*0130*/  IMAD R2, R7, -0x60000, R18 ;  /* 0xfffa000007027824 */ /* 0x000fc600078e0212 */
[----:B------:R-:W-:Y:S01]  /*0140*/  LEA.HI R0, R0, R5, RZ, 0x1c ;  /* 0x0000000500007211 */ /* 0x000fe200078fe0ff */
[C---:B------:R-:W-:Y:S02]  /*0150*/  IMAD R5, R7.reuse, 0xc000, R3 ;  /* 0x0000c00007057824 */ /* 0x040fe400078e0203 */
[----:B------:R-:W-:Y:S02]  /*0160*/  IMAD R29, R7, 0x18000, R2 ;  /* 0x00018000071d7824 */ /* 0x000fe400078e0202 */
[----:B------:R-:W1:Y:S01]  /*0170*/  LDC.64 R2, c[0x0][0x250] ;  /* 0x00009400ff027b82 */ /* 0x000e620000000a00 */
[----:B------:R-:W-:Y:S01]  /*0180*/  IMAD R19, R0, -0x60, R19 ;  /* 0xffffffa000137824 */ /* 0x000fe200078e0213 */
[----:B------:R-:W-:-:S03]  /*0190*/  SHF.R.S32.HI R7, RZ, 0x1f, R5 ;  /* 0x0000001fff077819 */ /* 0x000fc60000011405 */
[C---:B------:R-:W-:Y:S02]  /*01a0*/  IMAD.SHL.U32 R0, R19.reuse, 0x1000, RZ ;  /* 0x0000100013007824 */ /* 0x040fe400078e00ff */
[C---:B------:R-:W-:Y:S02]  /*01b0*/  VIADD R6, R19.reuse, 0xffffffd0 ;  /* 0xffffffd013067836 */ /* 0x040fe40000000000 */
[C---:B------:R-:W-:Y:S01]  /*01c0*/  VIADD R4, R19.reuse, 0xffffffe8 ;  /* 0xffffffe813047836 */ /* 0x040fe20000000000 */
[----:B------:R-:W-:Y:S01]  /*01d0*/  IADD3 R5, P0, R0, R5, RZ ;  /* 0x0000000500057210 */ /* 0x000fe20007f1e0ff */
[----:B------:R-:W-:Y:S01]  /*01e0*/  VIADD R9, R19, 0xffffffc4 ;  /* 0xffffffc413097836 */ /* 0x000fe20000000000 */
[----:B------:R-:W-:Y:S02]  /*01f0*/  ISETP.GE.U32.AND P1, PT, R6, 0xc, PT ;  /* 0x0000000c0600780c */ /* 0x000fe40003f26070 */
[----:B------:R-:W-:Y:S01]  /*0200*/  LEA.HI.X.SX32 R8, R0, R7, 0x1, P0 ;  /* 0x0000000700087211 */ /* 0x000fe200000f0eff */
[----:B------:R-:W-:Y:S01]  /*0210*/  IMAD.SHL.U32 R14, R5, 0x4, RZ ;  /* 0x00000004050e7824 */ /* 0x000fe200078e00ff */
[----:B------:R-:W-:Y:S01]  /*0220*/  ISETP.GE.U32.AND P3, PT, R4, 0xc, PT ;  /* 0x0000000c0400780c */ /* 0x000fe20003f66070 */
[----:B------:R-:W-:Y:S01]  /*0230*/  VIADD R0, R19, 0xffffffb8 ;  /* 0xffffffb813007836 */ /* 0x000fe20000000000 */
[----:B------:R-:W-:-:S02]  /*0240*/  SHF.L.U64.HI R8, R5, 0x2, R8 ;  /* 0x0000000205087819 */ /* 0x000fc40000010208 */
[----:B------:R-:W-:Y:S02]  /*0250*/  IADD3 R26, P0, R14, UR4, RZ ;  /* 0x000000040e1a7c10 */ /* 0x000fe4000ff1e0ff */
[----:B------:R-:W-:Y:S01]  /*0260*/  ISETP.GE.U32.AND P5, PT, R0, 0xc, PT ;  /* 0x0000000c0000780c */ /* 0x000fe20003fa6070 */
[C---:B-1----:R-:W-:Y:S01]  /*0270*/  IMAD.WIDE R6, R19.reuse, 0x4, R2 ;  /* 0x0000000413067825 */ /* 0x042fe200078e0202 */
[----:B------:R-:W-:Y:S01]  /*0280*/  IADD3.X R27, R8, UR5, RZ, P0, !PT ;  /* 0x00000005081b7c10 */ /* 0x000fe200087fe4ff */
[----:B------:R-:W-:Y:S01]  /*0290*/  ULDC.64 UR4, c[0x0][0x208] ;  /* 0x0000820000047ab9 */ /* 0x000fe20000000a00 */
[----:B------:R-:W-:Y:S02]  /*02a0*/  IADD3 R20, P6, R14, UR8, RZ ;  /* 0x000000080e147c10 */ /* 0x000fe4000ffde0ff */
[----:B------:R1:W2:Y:S01]  /*02b0*/  LDG.E.EL R0, desc[UR4][R6.64] ;  /* 0x0000000406007981 */ /* 0x0002a2000c2e1900 */
[----:B------:R-:W-:Y:S02]  /*02c0*/  IADD3 R24, P2, R14, UR6, RZ ;  /* 0x000000060e187c10 */ /* 0x000fe4000ff5e0ff */
[----:B------:R-:W-:Y:S01]  /*02d0*/  IADD3.X R21, R8, UR9, RZ, P6, !PT ;  /* 0x0000000908157c10 */ /* 0x000fe2000b7fe4ff */
[----:B------:R-:W-:Y:S01]  /*02e0*/  ULDC.64 UR8, c[0x0][0x240] ;  /* 0x0000900000087ab9 */ /* 0x000fe20000000a00 */
[----:B------:R-:W-:Y:S01]  /*02f0*/  IADD3.X R25, R8, UR7, RZ, P2, !PT ;  /* 0x0000000708197c10 */ /* 0x000fe200097fe4ff */
[----:B------:R-:W-:Y:S01]  /*0300*/  ULDC.64 UR6, c[0x0][0x238] ;  /* 0x00008e0000067ab9 */ /* 0x000fe20000000a00 */
[----:B------:R-:W-:-:S02]  /*0310*/  ISETP.GT.AND P6, PT, R19, 0x53, PT ;  /* 0x000000531300780c */ /* 0x000fc40003fc4270 */
[----:B------:R-:W-:Y:S02]  /*0320*/  IADD3 R12, P0, R14, UR6, RZ ;  /* 0x000000060e0c7c10 */ /* 0x000fe4000ff1e0ff */
[----:B------:R-:W-:Y:S02]  /*0330*/  CS2R R2, SRZ ;  /* 0x0000000000027805 */ /* 0x000fe4000001ff00 */
[----:B------:R-:W-:Y:S02]  /*0340*/  IADD3 R16, P2, R14, UR8, RZ ;  /* 0x000000080e107c10 */ /* 0x000fe4000ff5e0ff */
[----:B------:R-:W-:Y:S02]  /*0350*/  CS2R R4, SRZ ;  /* 0x0000000000047805 */ /* 0x000fe4000001ff00 */
[----:B------:R-:W-:Y:S01]  /*0360*/  IADD3.X R13, R8, UR7, RZ, P0, !PT ;  /* 0x00000007080d7c10 */ /* 0x000fe200087fe4ff */
[----:B------:R-:W-:Y:S01]  /*0370*/  ULDC.64 UR6, c[0x0][0x230] ;  /* 0x00008c0000067ab9 */ /* 0x000fe20000000a00 */
[----:B------:R-:W-:Y:S01]  /*0380*/  IADD3.X R17, R8, UR9, RZ, P2, !PT ;  /* 0x0000000908117c10 */ /* 0x000fe200097fe4ff */
[----:B-1----:R-:W1:Y:S01]  /*0390*/  LDC.64 R6, c[0x0][0x210] ;  /* 0x00008400ff067b82 */ /* 0x002e620000000a00 */
[----:B------:R-:W-:Y:S01]  /*03a0*/  ISETP.GE.U32.AND P4, PT, R9, 0xc, PT ;  /* 0x0000000c0900780c */ /* 0x000fe20003f86070 */
[----:B------:R3:W4:Y:S01]  /*03b0*/  @!P5 LDG.E.64 R2, desc[UR4][R12.64+-0x120000] ;  /* 0xee0000040c02d981 */ /* 0x000722000c1e1b00 */
[----:B------:R-:W-:Y:S01]  /*03c0*/  IADD3 R14, P0, R14, UR6, RZ ;  /* 0x000000060e0e7c10 */ /* 0x000fe2000ff1e0ff */
[----:B------:R-:W-:-:S02]  /*03d0*/  VIADD R22, R19, 0xffffffdc ;  /* 0xffffffdc13167836 */ /* 0x000fc40000000000 */
[----:B------:R5:W4:Y:S01]  /*03e0*/  @P6 LDG.E.64 R4, desc[UR4][R16.64+-0x150000] ;  /* 0xeb00000410046981 */ /* 0x000b22000c1e1b00 */
[----:B------:R-:W-:Y:S02]  /*03f0*/  CS2R R10, SRZ ;  /* 0x00000000000a7805 */ /* 0x000fe4000001ff00 */
[----:B------:R-:W-:Y:S02]  /*0400*/  IADD3.X R15, R8, UR7, RZ, P0, !PT ;  /* 0x00000007080f7c10 */ /* 0x000fe400087fe4ff */
[----:B------:R-:W-:Y:S02]  /*0410*/  ISETP.GE.U32.AND P2, PT, R22, 0xc, PT ;  /* 0x0000000c1600780c */ /* 0x000fe40003f46070 */
[----:B------:R-:W-:Y:S02]  /*0420*/  CS2R R8, SRZ ;  /* 0x0000000000087805 */ /* 0x000fe4000001ff00 */
[----:B---3--:R-:W-:Y:S02]  /*0430*/  CS2R R12, SRZ ;  /* 0x00000000000c7805 */ /* 0x008fe4000001ff00 */
[----:B-----5:R-:W-:Y:S01]  /*0440*/  CS2R R16, SRZ ;  /* 0x0000000000107805 */ /* 0x020fe2000001ff00 */
[----:B------:R3:W5:Y:S01]  /*0450*/  @!P4 LDG.E.64 R10, desc[UR4][R14.64+-0xf0000] ;  /* 0xf10000040e0ac981 */ /* 0x000762000c1e1b00 */
[----:B------:R-:W-:Y:S01]  /*0460*/  ISETP.GE.AND P0, PT, R19, 0x18, PT ;  /* 0x000000181300780c */ /* 0x000fe20003f06270 */
[----:B------:R-:W1:Y:S02]  /*0470*/  LDC.64 R22, c[0x0][0x258] ;  /* 0x00009600ff167b82 */ /* 0x000e640000000a00 */
[----:B------:R3:W5:Y:S04]  /*0480*/  @!P1 LDG.E.64 R8, desc[UR4][R20.64+-0xc0000] ;  /* 0xf400000414089981 */ /* 0x000768000c1e1b00 */
[----:B------:R1:W5:Y:S02]  /*0490*/  @!P2 LDG.E.64 R16, desc[UR4][R24.64+-0x90000] ;  /* 0xf70000041810a981 */ /* 0x000364000c1e1b00 */
[----:B---3--:R-:W3:Y:S02]  /*04a0*/  LDC.64 R14, c[0x0][0x248] ;  /* 0x00009200ff0e7b82 */ /* 0x008ee40000000a00 */
[----:B------:R-:W5:Y:S06]  /*04b0*/  @!P3 LDG.E.64 R12, desc[UR4][R26.64+-0x60000] ;  /* 0xfa0000041a0cb981 */ /* 0x000f6c000c1e1b00 */
[----:B------:R-:W3:Y:S01]  /*04c0*/  LDC.64 R20, c[0x0][0x260] ;  /* 0x00009800ff147b82 */ /* 0x000ee20000000a00 */
[----:B-1----:R-:W-:Y:S01]  /*04d0*/  IMAD.WIDE R24, R29, 0x4, R6 ;  /* 0x000000041d187825 */ /* 0x002fe200078e0206 */
[----:B------:R-:W-:-:S06]  /*04e0*/  CS2R R6, SRZ ;  /* 0x0000000000067805 */ /* 0x000fcc000001ff00 */
[----:B------:R-:W5:Y:S01]  /*04f0*/  @!P0 LDG.E.64 R6, desc[UR4][R24.64] ;  /* 0x0000000418068981 */ /* 0x000f62000c1e1b00 */
[----:B---3--:R-:W-:-:S05]  /*0500*/  IMAD.WIDE R28, R19, 0x4, R14 ;  /* 0x00000004131c7825 */ /* 0x008fca00078e020e */
[----:B------:R-:W3:Y:S01]  /*0510*/  LDG.E.EL R14, desc[UR4][R28.64] ;  /* 0x000000041c0e7981 */ /* 0x000ee2000c2e1900 */
[----:B0-----:R-:W-:-:S04]  /*0520*/  IMAD.WIDE R22, R19, 0x4, R22 ;  /* 0x0000000413167825 */ /* 0x001fc800078e0216 */
[----:B------:R-:W-:Y:S01]  /*0530*/  IMAD.WIDE R20, R19, 0x4, R20 ;  /* 0x0000000413147825 */ /* 0x000fe200078e0214 */
[----:B------:R-:W3:Y:S05]  /*0540*/  LDG.E.EL R15, desc[UR4][R22.64] ;  /* 0x00000004160f7981 */ /* 0x000eea000c2e1900 */
[----:B------:R-:W3:Y:S01]  /*0550*/  LDG.E.EL R20, desc[UR4][R20.64] ;  /* 0x0000000414147981 */ /* 0x000ee2000c2e1900 */
[----:B--2---:R-:W-:-:S06]  /*0560*/  FADD R0, R0, 9.9999997473787516356e-06 ;  /* 0x3727c5ac00007421 */ /* 0x004fcc0000000000 */
[----:B------:R-:W0:Y:S01]  /*0570*/  MUFU.SQRT R0, R0 ;  /* 0x0000000000007308 */ /* 0x000e220000002000 */
[----:B----4-:R-:W-:Y:S02]  /*0580*/  SEL R3, R3, RZ, !P5 ;  /* 0x000000ff03037207 */ /* 0x010fe40006800000 */
[----:B------:R-:W-:Y:S02]  /*0590*/  SEL R2, R2, RZ, !P5 ;  /* 0x000000ff02027207 */ /* 0x000fe40006800000 */
[----:B------:R-:W-:Y:S02]  /*05a0*/  @P5 SEL R3, R5, RZ, P6 ;  /* 0x000000ff05035207 */ /* 0x000fe40003000000 */
[----:B------:R-:W-:Y:S02]  /*05b0*/  @P5 SEL R2, R4, RZ, P6 ;  /* 0x000000ff04025207 */ /* 0x000fe40003000000 */
[C---:B0-----:R-:W-:Y:S02]  /*05c0*/  FSETP.GT.AND P5, PT, R0.reuse, 8.50705917302346158658e+37, PT ;  /* 0x7e8000000000780b */ /* 0x041fe40003fa4000 */
[----:B------:R-:W-:-:S02]  /*05d0*/  FSETP.GEU.AND P6, PT, R0, 1.175494350822287508e-38, PT ;  /* 0x008000000000780b */ /* 0x000fc40003fce000 */
[----:B-----5:R-:W-:Y:S02]  /*05e0*/  SEL R5, R10, RZ, !P4 ;  /* 0x000000ff0a057207 */ /* 0x020fe40006000000 */
[----:B------:R-:W-:-:S07]  /*05f0*/  SEL R4, R11, RZ, !P4 ;  /* 0x000000ff0b047207 */ /* 0x000fce0006000000 */
[----:B------:R-:W-:Y:S01]  /*0600*/  @P5 FMUL R0, R0, 0.25 ;  /* 0x3e80000000005820 */ /* 0x000fe20000400000 */
[----:B------:R-:W-:Y:S02]  /*0610*/  SEL R8, R8, RZ, !P1 ;  /* 0x000000ff08087207 */ /* 0x000fe40004800000 */
[----:B------:R-:W-:Y:S01]  /*0620*/  SEL R9, R9, RZ, !P1 ;  /* 0x000000ff09097207 */ /* 0x000fe20004800000 */
[----:B------:R-:W-:Y:S01]  /*0630*/  @!P6 FMUL R0, R0, 16777216 ;  /* 0x4b8000000000e820 */ /* 0x000fe20000400000 */
[----:B------:R-:W-:Y:S02]  /*0640*/  @P1 SEL R8, R5, R2, !P4 ;  /* 0x0000000205081207 */ /* 0x000fe40006000000 */
[----:B------:R-:W-:Y:S02]  /*0650*/  @P1 SEL R9, R4, R3, !P4 ;  /* 0x0000000304091207 */ /* 0x000fe40006000000 */
[----:B------:R-:W-:Y:S01]  /*0660*/  SEL R2, R17, RZ, !P2 ;  /* 0x000000ff11027207 */ /* 0x000fe20005000000 */
[----:B------:R-:W0:Y:S01]  /*0670*/  MUFU.RCP R0, R0 ;  /* 0x0000000000007308 */ /* 0x000e220000001000 */
[----:B------:R-:W-:-:S02]  /*0680*/  SEL R5, R13, RZ, !P3 ;  /* 0x000000ff0d057207 */ /* 0x000fc40005800000 */
[----:B------:R-:W-:Y:S01]  /*0690*/  @P3 SEL R5, R2, R9, !P2 ;  /* 0x0000000902053207 */ /* 0x000fe20005000000 */
[----:B------:R-:W-:Y:S01]  /*06a0*/  IMAD.MOV.U32 R9, RZ, RZ, 0x3e800000 ;  /* 0x3e800000ff097424 */ /* 0x000fe200078e00ff */
[----:B------:R-:W-:Y:S02]  /*06b0*/  SEL R3, R16, RZ, !P2 ;  /* 0x000000ff10037207 */ /* 0x000fe40005000000 */
[----:B------:R-:W-:Y:S02]  /*06c0*/  SEL R4, R12, RZ, !P3 ;  /* 0x000000ff0c047207 */ /* 0x000fe40005800000 */
[----:B------:R-:W-:Y:S02]  /*06d0*/  FSEL R9, R9, 1, P5 ;  /* 0x3f80000009097808 */ /* 0x000fe40002800000 */
[----:B------:R-:W-:Y:S02]  /*06e0*/  @P3 SEL R4, R3, R8, !P2 ;  /* 0x0000000803043207 */ /* 0x000fe40005000000 */
[----:B------:R-:W-:Y:S01]  /*06f0*/  SEL R11, R6, RZ, !P0 ;  /* 0x000000ff060b7207 */ /* 0x000fe20004000000 */
[----:B------:R-:W1:Y:S01]  /*0700*/  LDC.64 R2, c[0x0][0x270] ;  /* 0x00009c00ff027b82 */ /* 0x000e620000000a00 */
[----:B------:R-:W-:Y:S01]  /*0710*/  SEL R8, R7, RZ, !P0 ;  /* 0x000000ff07087207 */ /* 0x000fe20004000000 */
[----:B------:R-:W-:Y:S01]  /*0720*/  @!P6 FMUL R9, R9, 16777216 ;  /* 0x4b8000000909e820 */ /* 0x000fe20000400000 */
[----:B------:R-:W-:-:S02]  /*0730*/  SEL R4, R11, R4, !P0 ;  /* 0x000000040b047207 */ /* 0x000fc40004000000 */
[----:B------:R-:W-:-:S03]  /*0740*/  SEL R5, R8, R5, !P0 ;  /* 0x0000000508057207 */ /* 0x000fc60004000000 */
[----:B------:R-:W2:Y:S01]  /*0750*/  LDC.64 R6, c[0x0][0x268] ;  /* 0x00009a00ff067b82 */ /* 0x000ea20000000a00 */
[----:B0-----:R-:W-:Y:S01]  /*0760*/  FMUL R9, R0, R9 ;  /* 0x0000000900097220 */ /* 0x001fe20000400000 */
[C---:B---3--:R-:W-:Y:S01]  /*0770*/  FADD R0, -R14.reuse, R4 ;  /* 0x000000040e007221 */ /* 0x048fe20000000100 */
[----:B------:R-:W-:-:S03]  /*0780*/  FADD R14, -R14, R5 ;  /* 0x000000050e0e7221 */ /* 0x000fc60000000100 */
[-C--:B------:R-:W-:Y:S01]  /*0790*/  FMUL R0, R0, R9.reuse ;  /* 0x0000000900007220 */ /* 0x080fe20000400000 */
[----:B------:R-:W-:-:S03]  /*07a0*/  FMUL R9, R14, R9 ;  /* 0x000000090e097220 */ /* 0x000fc60000400000 */
[C-C-:B------:R-:W-:Y:S01]  /*07b0*/  FFMA R0, R15.reuse, R0, R20.reuse ;  /* 0x000000000f007223 */ /* 0x140fe20000000014 */
[----:B------:R-:W-:-:S04]  /*07c0*/  FFMA R9, R15, R9, R20 ;  /* 0x000000090f097223 */ /* 0x000fc80000000014 */
[----:B------:R-:W-:Y:S02]  /*07d0*/  FSETP.GEU.AND P0, PT, R0, RZ, PT ;  /* 0x000000ff0000720b */ /* 0x000fe40003f0e000 */
[C---:B------:R-:W-:Y:S01]  /*07e0*/  FSETP.GEU.AND P1, PT, R9.reuse, RZ, PT ;  /* 0x000000ff0900720b */ /* 0x040fe20003f2e000 */
[----:B-1----:R-:W-:Y:S01]  /*07f0*/  IMAD.WIDE R2, R18, 0x4, R2 ;  /* 0x0000000412027825 */ /* 0x002fe200078e0202 */
[----:B------:R-:W-:Y:S02]  /*0800*/  FSEL R8, R0, RZ, P0 ;  /* 0x000000ff00087208 */ /* 0x000fe40000000000 */
[----:B------:R-:W-:Y:S01]  /*0810*/  FSEL R9, R9, RZ, P1 ;  /* 0x000000ff09097208 */ /* 0x000fe20000800000 */
[----:B--2---:R-:W-:-:S05]  /*0820*/  IMAD.WIDE R6, R18, 0x4, R6 ;  /* 0x0000000412067825 */ /* 0x004fca00078e0206 */
[----:B------:R-:W-:Y:S04]  /*0830*/  STG.E.64 desc[UR4][R6.64], R4 ;  /* 0x0000000406007986 */ /* 0x000fe8000c101b04 */
[----:B------:R-:W-:Y:S01]  /*0840*/  STG.E.64 desc[UR4][R2.64], R8 ;  /* 0x0000000802007986 */ /* 0x000fe2000c101b04 */
[----:B------:R-:W-:Y:S05]  /*0850*/  EXIT ;  /* 0x000000000000794d */ /* 0x000fea0003800000 */
.L_x_0:
[----:B------:R-:W-:-:S00]  /*0860*/  BRA `(.L_x_0) ;  /* 0xfffffffc00fc7947 */ /* 0x000fc0000383ffff */
[----:B------:R-:W-:-:S00]  /*0870*/  NOP ;  /* 0x0000000000007918 */ /* 0x000fc00000000000 */
        /* <DEDUP_REMOVED lines=8> */
.L_x_1:


//--------------------- .nv.global.init           --------------------------
	.section	.nv.global.init,"aw",@progbits
.nv.global.init:
	.type		_$_str,@object
	.size		_$_str,(_$_str_$_2 - _$_str)
_$_str:
        /*0000*/ 	.byte	0x5f, 0x5f, 0x43, 0x55, 0x44, 0x41, 0x5f, 0x46, 0x54, 0x5a, 0x00
	.type		_$_str_$_2,@object
	.size		_$_str_$_2,(.L_1 - _$_str_$_2)
_$_str_$_2:
        /*000b*/ 	.byte	0x5f, 0x5f, 0x43, 0x55, 0x44, 0x41, 0x5f, 0x50, 0x52, 0x45, 0x43, 0x5f, 0x53, 0x51, 0x52, 0x54
        /*001b*/ 	.byte	0x00
.L_1:


//--------------------- .nv.constant0.triton_poi_fused__native_batch_norm_legit_no_training_cat_relu_7 --------------------------
	.section	.nv.constant0.triton_poi_fused__native_batch_norm_legit_no_training_cat_relu_7,"a",@progbits
	.sectionflags	@""
	.align	4
.nv.constant0.triton_poi_fused__native_batch_norm_legit_no_training_cat_relu_7:
	.zero		636
